//
// Generated by NVIDIA NVVM Compiler
//
// Compiler Build ID: CL-36424714
// Cuda compilation tools, release 13.0, V13.0.88
// Based on NVVM 20.0.0
//

.version 9.0
.target sm_100
.address_size 64

	// .globl	_Z13invert_kernelPhiii

.visible .entry _Z13invert_kernelPhiii(
	.param .u64 .ptr .align 1 _Z13invert_kernelPhiii_param_0,
	.param .u32 _Z13invert_kernelPhiii_param_1,
	.param .u32 _Z13invert_kernelPhiii_param_2,
	.param .u32 _Z13invert_kernelPhiii_param_3
)
{
	.reg .pred 	%p<12>;
	.reg .b16 	%rs<59>;
	.reg .b32 	%r<40>;
	.reg .b64 	%rd<12>;

	ld.param.u64 	%rd3, [_Z13invert_kernelPhiii_param_0];
	ld.param.u32 	%r23, [_Z13invert_kernelPhiii_param_1];
	ld.param.u32 	%r24, [_Z13invert_kernelPhiii_param_2];
	ld.param.u32 	%r22, [_Z13invert_kernelPhiii_param_3];
	cvta.to.global.u64 	%rd1, %rd3;
	mov.u32 	%r25, %ctaid.x;
	mov.u32 	%r26, %ntid.x;
	mov.u32 	%r27, %tid.x;
	mad.lo.s32 	%r28, %r25, %r26, %r27;
	mul.lo.s32 	%r1, %r22, %r28;
	mul.lo.s32 	%r29, %r24, %r23;
	setp.ge.s32 	%p1, %r28, %r29;
	setp.lt.s32 	%p2, %r22, 1;
	or.pred  	%p3, %p1, %p2;
	@%p3 bra 	$L__BB0_13;
	and.b32  	%r2, %r22, 15;
	setp.lt.u32 	%p4, %r22, 16;
	mov.b32 	%r36, 0;
	@%p4 bra 	$L__BB0_4;
	and.b32  	%r36, %r22, 2147483632;
	neg.s32 	%r34, %r36;
	add.s64 	%rd2, %rd1, 7;
	mov.u32 	%r33, %r1;
$L__BB0_3:
	.pragma "nounroll";
	cvt.s64.s32 	%rd4, %r33;
	add.s64 	%rd5, %rd2, %rd4;
	ld.global.u8 	%rs1, [%rd5+-7];
	not.b16 	%rs2, %rs1;
	st.global.u8 	[%rd5+-7], %rs2;
	ld.global.u8 	%rs3, [%rd5+-6];
	not.b16 	%rs4, %rs3;
	st.global.u8 	[%rd5+-6], %rs4;
	ld.global.u8 	%rs5, [%rd5+-5];
	not.b16 	%rs6, %rs5;
	st.global.u8 	[%rd5+-5], %rs6;
	ld.global.u8 	%rs7, [%rd5+-4];
	not.b16 	%rs8, %rs7;
	st.global.u8 	[%rd5+-4], %rs8;
	ld.global.u8 	%rs9, [%rd5+-3];
	not.b16 	%rs10, %rs9;
	st.global.u8 	[%rd5+-3], %rs10;
	ld.global.u8 	%rs11, [%rd5+-2];
	not.b16 	%rs12, %rs11;
	st.global.u8 	[%rd5+-2], %rs12;
	ld.global.u8 	%rs13, [%rd5+-1];
	not.b16 	%rs14, %rs13;
	st.global.u8 	[%rd5+-1], %rs14;
	ld.global.u8 	%rs15, [%rd5];
	not.b16 	%rs16, %rs15;
	st.global.u8 	[%rd5], %rs16;
	ld.global.u8 	%rs17, [%rd5+1];
	not.b16 	%rs18, %rs17;
	st.global.u8 	[%rd5+1], %rs18;
	ld.global.u8 	%rs19, [%rd5+2];
	not.b16 	%rs20, %rs19;
	st.global.u8 	[%rd5+2], %rs20;
	ld.global.u8 	%rs21, [%rd5+3];
	not.b16 	%rs22, %rs21;
	st.global.u8 	[%rd5+3], %rs22;
	ld.global.u8 	%rs23, [%rd5+4];
	not.b16 	%rs24, %rs23;
	st.global.u8 	[%rd5+4], %rs24;
	ld.global.u8 	%rs25, [%rd5+5];
	not.b16 	%rs26, %rs25;
	st.global.u8 	[%rd5+5], %rs26;
	ld.global.u8 	%rs27, [%rd5+6];
	not.b16 	%rs28, %rs27;
	st.global.u8 	[%rd5+6], %rs28;
	ld.global.u8 	%rs29, [%rd5+7];
	not.b16 	%rs30, %rs29;
	st.global.u8 	[%rd5+7], %rs30;
	ld.global.u8 	%rs31, [%rd5+8];
	not.b16 	%rs32, %rs31;
	st.global.u8 	[%rd5+8], %rs32;
	add.s32 	%r34, %r34, 16;
	add.s32 	%r33, %r33, 16;
	setp.ne.s32 	%p5, %r34, 0;
	@%p5 bra 	$L__BB0_3;
$L__BB0_4:
	setp.eq.s32 	%p6, %r2, 0;
	@%p6 bra 	$L__BB0_13;
	and.b32  	%r10, %r22, 7;
	setp.lt.u32 	%p7, %r2, 8;
	@%p7 bra 	$L__BB0_7;
	add.s32 	%r31, %r36, %r1;
	cvt.s64.s32 	%rd6, %r31;
	add.s64 	%rd7, %rd1, %rd6;
	ld.global.u8 	%rs33, [%rd7];
	not.b16 	%rs34, %rs33;
	st.global.u8 	[%rd7], %rs34;
	ld.global.u8 	%rs35, [%rd7+1];
	not.b16 	%rs36, %rs35;
	st.global.u8 	[%rd7+1], %rs36;
	ld.global.u8 	%rs37, [%rd7+2];
	not.b16 	%rs38, %rs37;
	st.global.u8 	[%rd7+2], %rs38;
	ld.global.u8 	%rs39, [%rd7+3];
	not.b16 	%rs40, %rs39;
	st.global.u8 	[%rd7+3], %rs40;
	ld.global.u8 	%rs41, [%rd7+4];
	not.b16 	%rs42, %rs41;
	st.global.u8 	[%rd7+4], %rs42;
	ld.global.u8 	%rs43, [%rd7+5];
	not.b16 	%rs44, %rs43;
	st.global.u8 	[%rd7+5], %rs44;
	ld.global.u8 	%rs45, [%rd7+6];
	not.b16 	%rs46, %rs45;
	st.global.u8 	[%rd7+6], %rs46;
	ld.global.u8 	%rs47, [%rd7+7];
	not.b16 	%rs48, %rs47;
	st.global.u8 	[%rd7+7], %rs48;
	add.s32 	%r36, %r36, 8;
$L__BB0_7:
	setp.eq.s32 	%p8, %r10, 0;
	@%p8 bra 	$L__BB0_13;
	and.b32  	%r13, %r22, 3;
	setp.lt.u32 	%p9, %r10, 4;
	@%p9 bra 	$L__BB0_10;
	add.s32 	%r32, %r36, %r1;
	cvt.s64.s32 	%rd8, %r32;
	add.s64 	%rd9, %rd1, %rd8;
	ld.global.u8 	%rs49, [%rd9];
	not.b16 	%rs50, %rs49;
	st.global.u8 	[%rd9], %rs50;
	ld.global.u8 	%rs51, [%rd9+1];
	not.b16 	%rs52, %rs51;
	st.global.u8 	[%rd9+1], %rs52;
	ld.global.u8 	%rs53, [%rd9+2];
	not.b16 	%rs54, %rs53;
	st.global.u8 	[%rd9+2], %rs54;
	ld.global.u8 	%rs55, [%rd9+3];
	not.b16 	%rs56, %rs55;
	st.global.u8 	[%rd9+3], %rs56;
	add.s32 	%r36, %r36, 4;
$L__BB0_10:
	setp.eq.s32 	%p10, %r13, 0;
	@%p10 bra 	$L__BB0_13;
	add.s32 	%r39, %r36, %r1;
	neg.s32 	%r38, %r13;
$L__BB0_12:
	.pragma "nounroll";
	cvt.s64.s32 	%rd10, %r39;
	add.s64 	%rd11, %rd1, %rd10;
	ld.global.u8 	%rs57, [%rd11];
	not.b16 	%rs58, %rs57;
	st.global.u8 	[%rd11], %rs58;
	add.s32 	%r39, %r39, 1;
	add.s32 	%r38, %r38, 1;
	setp.ne.s32 	%p11, %r38, 0;
	@%p11 bra 	$L__BB0_12;
$L__BB0_13:
	ret;

}


// ===== COMPILED SASS (sm_100) =====

	.target	sm_100

	.elftype	@"ET_EXEC"


//--------------------- .note.nv.tkinfo           --------------------------
	.section	.note.nv.tkinfo,"",@"SHT_NOTE"
	.sectionflags	@"SHF_NOTE_NV_TKINFO"
	.tkinfo
        /*0018*/ 	.word	0x00000002
        /*0030*/ 	.string	""
        /*0030*/ 	.string	"ptxas"
        /*0030*/ 	.string	"Cuda compilation tools, release 13.0, V13.0.88"
        /*0030*/ 	.string	"Build cuda_13.0.r13.0/compiler.36424714_0"
        /*0030*/ 	.string	"-arch sm_100 -m 64 "



//--------------------- .note.nv.cuinfo           --------------------------
	.section	.note.nv.cuinfo,"",@"SHT_NOTE"
	.sectionflags	@"SHF_NOTE_NV_CUINFO"
        /*0018*/ 	.short	0x0002
        /*001a*/ 	.short	0x0064
        /*001c*/ 	.short	0x0082
	.zero		2


//--------------------- .nv.info                  --------------------------
	.section	.nv.info,"",@"SHT_CUDA_INFO"
	.align	4


	//----- nvinfo : EIATTR_REGCOUNT
	.align		4
        /*0000*/ 	.byte	0x04, 0x2f
        /*0002*/ 	.short	(.L_1 - .L_0)
	.align		4
.L_0:
        /*0004*/ 	.word	index@(_Z13invert_kernelPhiii)
        /*0008*/ 	.word	0x0000001c


	//----- nvinfo : EIATTR_FRAME_SIZE
	.align		4
.L_1:
        /*000c*/ 	.byte	0x04, 0x11
        /*000e*/ 	.short	(.L_3 - .L_2)
	.align		4
.L_2:
        /*0010*/ 	.word	index@(_Z13invert_kernelPhiii)
        /*0014*/ 	.word	0x00000000


	//----- nvinfo : EIATTR_MIN_STACK_SIZE
	.align		4
.L_3:
        /*0018*/ 	.byte	0x04, 0x12
        /*001a*/ 	.short	(.L_5 - .L_4)
	.align		4
.L_4:
        /*001c*/ 	.word	index@(_Z13invert_kernelPhiii)
        /*0020*/ 	.word	0x00000000
.L_5:


//--------------------- .nv.compat                --------------------------
	.section	.nv.compat,"",@"SHT_CUDA_COMPAT_INFO"
	.align	4
        /*0000*/ 	.byte	0x02, 0x09, 0x00, 0x00, 0x02, 0x02, 0x01, 0x00, 0x02, 0x05, 0x05, 0x00, 0x03, 0x07, 0x01, 0x01
        /*0010*/ 	.byte	0x02, 0x03, 0x00, 0x00, 0x02, 0x06, 0x01, 0x00, 0x04, 0x0b, 0x08, 0x00, 0x09, 0x00, 0x00, 0x00
        /*0020*/ 	.byte	0x00, 0x00, 0x00, 0x00


//--------------------- .nv.info._Z13invert_kernelPhiii --------------------------
	.section	.nv.info._Z13invert_kernelPhiii,"",@"SHT_CUDA_INFO"
	.sectionflags	@""
	.align	4


	//----- nvinfo : EIATTR_CUDA_API_VERSION
	.align		4
        /*0000*/ 	.byte	0x04, 0x37
        /*0002*/ 	.short	(.L_7 - .L_6)
.L_6:
        /*0004*/ 	.word	0x00000082


	//----- nvinfo : EIATTR_KPARAM_INFO
	.align		4
.L_7:
        /*0008*/ 	.byte	0x04, 0x17
        /*000a*/ 	.short	(.L_9 - .L_8)
.L_8:
        /*000c*/ 	.word	0x00000000
        /*0010*/ 	.short	0x0003
        /*0012*/ 	.short	0x0010
        /*0014*/ 	.byte	0x00, 0xf0, 0x11, 0x00


	//----- nvinfo : EIATTR_KPARAM_INFO
	.align		4
.L_9:
        /*0018*/ 	.byte	0x04, 0x17
        /*001a*/ 	.short	(.L_11 - .L_10)
.L_10:
        /*001c*/ 	.word	0x00000000
        /*0020*/ 	.short	0x0002
        /*0022*/ 	.short	0x000c
        /*0024*/ 	.byte	0x00, 0xf0, 0x11, 0x00


	//----- nvinfo : EIATTR_KPARAM_INFO
	.align		4
.L_11:
        /*0028*/ 	.byte	0x04, 0x17
        /*002a*/ 	.short	(.L_13 - .L_12)
.L_12:
        /*002c*/ 	.word	0x00000000
        /*0030*/ 	.short	0x0001
        /*0032*/ 	.short	0x0008
        /*0034*/ 	.byte	0x00, 0xf0, 0x11, 0x00


	//----- nvinfo : EIATTR_KPARAM_INFO
	.align		4
.L_13:
        /*0038*/ 	.byte	0x04, 0x17
        /*003a*/ 	.short	(.L_15 - .L_14)
.L_14:
        /*003c*/ 	.word	0x00000000
        /*0040*/ 	.short	0x0000
        /*0042*/ 	.short	0x0000
        /*0044*/ 	.byte	0x00, 0xf5, 0x21, 0x00


	//----- nvinfo : EIATTR_SPARSE_MMA_MASK
	.align		4
.L_15:
        /*0048*/ 	.byte	0x03, 0x50
        /*004a*/ 	.short	0x0000


	//----- nvinfo : EIATTR_MAXREG_COUNT
	.align		4
        /*004c*/ 	.byte	0x03, 0x1b
        /*004e*/ 	.short	0x00ff


	//----- nvinfo : EIATTR_MERCURY_ISA_VERSION
	.align		4
        /*0050*/ 	.byte	0x03, 0x5f
        /*0052*/ 	.short	0x0101


	//----- nvinfo : EIATTR_VRC_CTA_INIT_COUNT
	.align		4
        /*0054*/ 	.byte	0x02, 0x4a
	.zero		1
	.zero		1


	//----- nvinfo : EIATTR_EXIT_INSTR_OFFSETS
	.align		4
        /*0058*/ 	.byte	0x04, 0x1c
        /*005a*/ 	.short	(.L_17 - .L_16)


	//   ....[0]....
.L_16:
        /*005c*/ 	.word	0x000000a0


	//   ....[1]....
        /*0060*/ 	.word	0x000004d0


	//   ....[2]....
        /*0064*/ 	.word	0x000006f0


	//   ....[3]....
        /*0068*/ 	.word	0x00000850


	//   ....[4]....
        /*006c*/ 	.word	0x00000920


	//----- nvinfo : EIATTR_CBANK_PARAM_SIZE
	.align		4
.L_17:
        /*0070*/ 	.byte	0x03, 0x19
        /*0072*/ 	.short	0x0014


	//----- nvinfo : EIATTR_PARAM_CBANK
	.align		4
        /*0074*/ 	.byte	0x04, 0x0a
        /*0076*/ 	.short	(.L_19 - .L_18)
	.align		4
.L_18:
        /*0078*/ 	.word	index@(.nv.constant0._Z13invert_kernelPhiii)
        /*007c*/ 	.short	0x0380
        /*007e*/ 	.short	0x0014


	//----- nvinfo : EIATTR_SW_WAR
	.align		4
.L_19:
        /*0080*/ 	.byte	0x04, 0x36
        /*0082*/ 	.short	(.L_21 - .L_20)
.L_20:
        /*0084*/ 	.word	0x00000008
.L_21:


//--------------------- .nv.callgraph             --------------------------
	.section	.nv.callgraph,"",@"SHT_CUDA_CALLGRAPH"
	.align	4
	.sectionentsize	8
	.align		4
        /*0000*/ 	.word	0x00000000
	.align		4
        /*0004*/ 	.word	0xffffffff
	.align		4
        /*0008*/ 	.word	0x00000000
	.align		4
        /*000c*/ 	.word	0xfffffffe
	.align		4
        /*0010*/ 	.word	0x00000000
	.align		4
        /*0014*/ 	.word	0xfffffffd
	.align		4
        /*0018*/ 	.word	0x00000000
	.align		4
        /*001c*/ 	.word	0xfffffffc


//--------------------- .text._Z13invert_kernelPhiii --------------------------
	.section	.text._Z13invert_kernelPhiii,"ax",@progbits
	.align	128
        .global         _Z13invert_kernelPhiii
        .type           _Z13invert_kernelPhiii,@function
        .size           _Z13invert_kernelPhiii,(.L_x_6 - _Z13invert_kernelPhiii)
        .other          _Z13invert_kernelPhiii,@"STO_CUDA_ENTRY STV_DEFAULT"
_Z13invert_kernelPhiii:
.text._Z13invert_kernelPhiii:
[----:B------:R-:W-:Y:S01]  /*0000*/  LDC R1, c[0x0][0x37c] ;  /* 0x0000df00ff017b82 */ /* 0x000fe20000000800 */
[----:B------:R-:W0:Y:S07]  /*0010*/  S2R R0, SR_TID.X ;  /* 0x0000000000007919 */ /* 0x000e2e0000002100 */
[----:B------:R-:W0:Y:S01]  /*0020*/  S2UR UR6, SR_CTAID.X ;  /* 0x00000000000679c3 */ /* 0x000e220000002500 */
[----:B------:R-:W1:Y:S07]  /*0030*/  LDCU.64 UR4, c[0x0][0x388] ;  /* 0x00007100ff0477ac */ /* 0x000e6e0008000a00 */
[----:B------:R-:W0:Y:S08]  /*0040*/  LDC R3, c[0x0][0x360] ;  /* 0x0000d800ff037b82 */ /* 0x000e300000000800 */
[----:B------:R-:W2:Y:S01]  /*0050*/  LDC R4, c[0x0][0x390] ;  /* 0x0000e400ff047b82 */ /* 0x000ea20000000800 */
[----:B-1----:R-:W-:Y:S01]  /*0060*/  UIMAD UR4, UR5, UR4, URZ ;  /* 0x00000004050472a4 */ /* 0x002fe2000f8e02ff */
[----:B0-----:R-:W-:Y:S01]  /*0070*/  IMAD R3, R3, UR6, R0 ;  /* 0x0000000603037c24 */ /* 0x001fe2000f8e0200 */
[----:B--2---:R-:W-:-:S04]  /*0080*/  ISETP.GE.AND P0, PT, R4, 0x1, PT ;  /* 0x000000010400780c */ /* 0x004fc80003f06270 */
[----:B------:R-:W-:-:S13]  /*0090*/  ISETP.GE.OR P0, PT, R3, UR4, !P0 ;  /* 0x0000000403007c0c */ /* 0x000fda000c706670 */
[----:B------:R-:W-:Y:S05]  /*00a0*/  @P0 EXIT ;  /* 0x000000000000094d */ /* 0x000fea0003800000 */
[C---:B------:R-:W-:Y:S01]  /*00b0*/  ISETP.GE.U32.AND P1, PT, R4.reuse, 0x10, PT ;  /* 0x000000100400780c */ /* 0x040fe20003f26070 */
[----:B------:R-:W0:Y:S01]  /*00c0*/  LDCU.64 UR4, c[0x0][0x358] ;  /* 0x00006b00ff0477ac */ /* 0x000e220008000a00 */
[----:B------:R-:W-:Y:S01]  /*00d0*/  LOP3.LUT R20, R4, 0xf, RZ, 0xc0, !PT ;  /* 0x0000000f04147812 */ /* 0x000fe200078ec0ff */
[----:B------:R-:W-:Y:S02]  /*00e0*/  IMAD R0, R3, R4, RZ ;  /* 0x0000000403007224 */ /* 0x000fe400078e02ff */
[----:B------:R-:W-:Y:S01]  /*00f0*/  IMAD.MOV.U32 R5, RZ, RZ, RZ ;  /* 0x000000ffff057224 */ /* 0x000fe200078e00ff */
[----:B------:R-:W-:-:S07]  /*0100*/  ISETP.NE.AND P0, PT, R20, RZ, PT ;  /* 0x000000ff1400720c */ /* 0x000fce0003f05270 */
[----:B------:R-:W-:Y:S06]  /*0110*/  @!P1 BRA `(.L_x_0) ;  /* 0x0000000000ec9947 */ /* 0x000fec0003800000 */
[----:B------:R-:W-:Y:S01]  /*0120*/  LOP3.LUT R5, R4, 0x7ffffff0, RZ, 0xc0, !PT ;  /* 0x7ffffff004057812 */ /* 0x000fe200078ec0ff */
[----:B------:R-:W-:-:S04]  /*0130*/  IMAD.MOV.U32 R7, RZ, RZ, R0 ;  /* 0x000000ffff077224 */ /* 0x000fc800078e0000 */
[----:B------:R-:W-:-:S07]  /*0140*/  IMAD.MOV R6, RZ, RZ, -R5 ;  /* 0x000000ffff067224 */ /* 0x000fce00078e0a05 */
.L_x_1:
[----:B-1----:R-:W1:Y:S01]  /*0150*/  LDC.64 R2, c[0x0][0x380] ;  /* 0x0000e000ff027b82 */ /* 0x002e620000000a00 */
[----:B------:R-:W-:Y:S02]  /*0160*/  SHF.R.S32.HI R8, RZ, 0x1f, R7 ;  /* 0x0000001fff087819 */ /* 0x000fe40000011407 */
[----:B-1----:R-:W-:-:S04]  /*0170*/  IADD3 R2, P1, P2, R7, 0x7, R2 ;  /* 0x0000000707027810 */ /* 0x002fc80007a3e002 */
[----:B------:R-:W-:-:S05]  /*0180*/  IADD3.X R3, PT, PT, R8, R3, RZ, P1, P2 ;  /* 0x0000000308037210 */ /* 0x000fca0000fe44ff */
[----:B0-----:R-:W2:Y:S04]  /*0190*/  LDG.E.U8 R8, desc[UR4][R2.64+-0x7] ;  /* 0xfffff90402087981 */ /* 0x001ea8000c1e1100 */
[----:B------:R-:W3:Y:S04]  /*01a0*/  LDG.E.U8 R10, desc[UR4][R2.64+-0x6] ;  /* 0xfffffa04020a7981 */ /* 0x000ee8000c1e1100 */
[----:B------:R-:W4:Y:S04]  /*01b0*/  LDG.E.U8 R12, desc[UR4][R2.64+-0x5] ;  /* 0xfffffb04020c7981 */ /* 0x000f28000c1e1100 */
[----:B------:R-:W5:Y:S04]  /*01c0*/  LDG.E.U8 R14, desc[UR4][R2.64+-0x4] ;  /* 0xfffffc04020e7981 */ /* 0x000f68000c1e1100 */
[----:B------:R-:W5:Y:S04]  /*01d0*/  LDG.E.U8 R16, desc[UR4][R2.64+-0x3] ;  /* 0xfffffd0402107981 */ /* 0x000f68000c1e1100 */
[----:B------:R-:W5:Y:S01]  /*01e0*/  LDG.E.U8 R18, desc[UR4][R2.64+-0x2] ;  /* 0xfffffe0402127981 */ /* 0x000f62000c1e1100 */
[----:B--2---:R-:W-:-:S02]  /*01f0*/  LOP3.LUT R9, RZ, R8, RZ, 0x33, !PT ;  /* 0x00000008ff097212 */ /* 0x004fc400078e33ff */
[----:B---3--:R-:W-:-:S03]  /*0200*/  LOP3.LUT R11, RZ, R10, RZ, 0x33, !PT ;  /* 0x0000000aff0b7212 */ /* 0x008fc600078e33ff */
[----:B------:R0:W-:Y:S01]  /*0210*/  STG.E.U8 desc[UR4][R2.64+-0x7], R9 ;  /* 0xfffff90902007986 */ /* 0x0001e2000c101104 */
[----:B----4-:R-:W-:-:S03]  /*0220*/  LOP3.LUT R13, RZ, R12, RZ, 0x33, !PT ;  /* 0x0000000cff0d7212 */ /* 0x010fc600078e33ff */
[----:B------:R1:W-:Y:S01]  /*0230*/  STG.E.U8 desc[UR4][R2.64+-0x6], R11 ;  /* 0xfffffa0b02007986 */ /* 0x0003e2000c101104 */
[----:B-----5:R-:W-:-:S03]  /*0240*/  LOP3.LUT R15, RZ, R14, RZ, 0x33, !PT ;  /* 0x0000000eff0f7212 */ /* 0x020fc600078e33ff */
[----:B------:R-:W-:Y:S01]  /*0250*/  STG.E.U8 desc[UR4][R2.64+-0x5], R13 ;  /* 0xfffffb0d02007986 */ /* 0x000fe2000c101104 */
[----:B------:R-:W-:-:S03]  /*0260*/  LOP3.LUT R17, RZ, R16, RZ, 0x33, !PT ;  /* 0x00000010ff117212 */ /* 0x000fc600078e33ff */
[----:B------:R-:W-:Y:S01]  /*0270*/  STG.E.U8 desc[UR4][R2.64+-0x4], R15 ;  /* 0xfffffc0f02007986 */ /* 0x000fe2000c101104 */
[----:B------:R-:W-:-:S03]  /*0280*/  LOP3.LUT R19, RZ, R18, RZ, 0x33, !PT ;  /* 0x00000012ff137212 */ /* 0x000fc600078e33ff */
[----:B------:R-:W-:Y:S04]  /*0290*/  STG.E.U8 desc[UR4][R2.64+-0x3], R17 ;  /* 0xfffffd1102007986 */ /* 0x000fe8000c101104 */
[----:B------:R-:W-:Y:S04]  /*02a0*/  STG.E.U8 desc[UR4][R2.64+-0x2], R19 ;  /* 0xfffffe1302007986 */ /* 0x000fe8000c101104 */
[----:B------:R-:W0:Y:S01]  /*02b0*/  LDG.E.U8 R8, desc[UR4][R2.64+-0x1] ;  /* 0xffffff0402087981 */ /* 0x000e22000c1e1100 */
[----:B------:R-:W-:Y:S01]  /*02c0*/  VIADD R6, R6, 0x10 ;  /* 0x0000001006067836 */ /* 0x000fe20000000000 */
[----:B0-----:R-:W-:-:S05]  /*02d0*/  LOP3.LUT R9, RZ, R8, RZ, 0x33, !PT ;  /* 0x00000008ff097212 */ /* 0x001fca00078e33ff */
[----:B------:R0:W-:Y:S04]  /*02e0*/  STG.E.U8 desc[UR4][R2.64+-0x1], R9 ;  /* 0xffffff0902007986 */ /* 0x0001e8000c101104 */
[----:B------:R-:W1:Y:S04]  /*02f0*/  LDG.E.U8 R8, desc[UR4][R2.64] ;  /* 0x0000000402087981 */ /* 0x000e68000c1e1100 */
[----:B------:R-:W0:Y:S04]  /*0300*/  LDG.E.U8 R10, desc[UR4][R2.64+0x1] ;  /* 0x00000104020a7981 */ /* 0x000e28000c1e1100 */
[----:B------:R-:W2:Y:S04]  /*0310*/  LDG.E.U8 R12, desc[UR4][R2.64+0x2] ;  /* 0x00000204020c7981 */ /* 0x000ea8000c1e1100 */
[----:B------:R-:W3:Y:S04]  /*0320*/  LDG.E.U8 R14, desc[UR4][R2.64+0x3] ;  /* 0x00000304020e7981 */ /* 0x000ee8000c1e1100 */
[----:B------:R-:W4:Y:S04]  /*0330*/  LDG.E.U8 R16, desc[UR4][R2.64+0x4] ;  /* 0x0000040402107981 */ /* 0x000f28000c1e1100 */
[----:B------:R-:W5:Y:S04]  /*0340*/  LDG.E.U8 R18, desc[UR4][R2.64+0x5] ;  /* 0x0000050402127981 */ /* 0x000f68000c1e1100 */
[----:B------:R-:W5:Y:S04]  /*0350*/  LDG.E.U8 R21, desc[UR4][R2.64+0x6] ;  /* 0x0000060402157981 */ /* 0x000f68000c1e1100 */
[----:B------:R-:W5:Y:S04]  /*0360*/  LDG.E.U8 R22, desc[UR4][R2.64+0x7] ;  /* 0x0000070402167981 */ /* 0x000f68000c1e1100 */
[----:B------:R-:W5:Y:S01]  /*0370*/  LDG.E.U8 R24, desc[UR4][R2.64+0x8] ;  /* 0x0000080402187981 */ /* 0x000f62000c1e1100 */
[----:B------:R-:W-:Y:S01]  /*0380*/  ISETP.NE.AND P1, PT, R6, RZ, PT ;  /* 0x000000ff0600720c */ /* 0x000fe20003f25270 */
[----:B------:R-:W-:Y:S01]  /*0390*/  VIADD R7, R7, 0x10 ;  /* 0x0000001007077836 */ /* 0x000fe20000000000 */
[----:B-1----:R-:W-:-:S02]  /*03a0*/  LOP3.LUT R11, RZ, R8, RZ, 0x33, !PT ;  /* 0x00000008ff0b7212 */ /* 0x002fc400078e33ff */
[----:B0-----:R-:W-:-:S03]  /*03b0*/  LOP3.LUT R9, RZ, R10, RZ, 0x33, !PT ;  /* 0x0000000aff097212 */ /* 0x001fc600078e33ff */
[----:B------:R1:W-:Y:S01]  /*03c0*/  STG.E.U8 desc[UR4][R2.64], R11 ;  /* 0x0000000b02007986 */ /* 0x0003e2000c101104 */
[----:B--2---:R-:W-:-:S03]  /*03d0*/  LOP3.LUT R13, RZ, R12, RZ, 0x33, !PT ;  /* 0x0000000cff0d7212 */ /* 0x004fc600078e33ff */
[----:B------:R1:W-:Y:S01]  /*03e0*/  STG.E.U8 desc[UR4][R2.64+0x1], R9 ;  /* 0x0000010902007986 */ /* 0x0003e2000c101104 */
[----:B---3--:R-:W-:-:S03]  /*03f0*/  LOP3.LUT R15, RZ, R14, RZ, 0x33, !PT ;  /* 0x0000000eff0f7212 */ /* 0x008fc600078e33ff */
[----:B------:R1:W-:Y:S01]  /*0400*/  STG.E.U8 desc[UR4][R2.64+0x2], R13 ;  /* 0x0000020d02007986 */ /* 0x0003e2000c101104 */
[----:B----4-:R-:W-:-:S03]  /*0410*/  LOP3.LUT R17, RZ, R16, RZ, 0x33, !PT ;  /* 0x00000010ff117212 */ /* 0x010fc600078e33ff */
[----:B------:R1:W-:Y:S01]  /*0420*/  STG.E.U8 desc[UR4][R2.64+0x3], R15 ;  /* 0x0000030f02007986 */ /* 0x0003e2000c101104 */
[----:B-----5:R-:W-:-:S03]  /*0430*/  LOP3.LUT R19, RZ, R18, RZ, 0x33, !PT ;  /* 0x00000012ff137212 */ /* 0x020fc600078e33ff */
[----:B------:R1:W-:Y:S01]  /*0440*/  STG.E.U8 desc[UR4][R2.64+0x4], R17 ;  /* 0x0000041102007986 */ /* 0x0003e2000c101104 */
[----:B------:R-:W-:-:S03]  /*0450*/  LOP3.LUT R21, RZ, R21, RZ, 0x33, !PT ;  /* 0x00000015ff157212 */ /* 0x000fc600078e33ff */
[----:B------:R1:W-:Y:S01]  /*0460*/  STG.E.U8 desc[UR4][R2.64+0x5], R19 ;  /* 0x0000051302007986 */ /* 0x0003e2000c101104 */
[----:B------:R-:W-:-:S03]  /*0470*/  LOP3.LUT R23, RZ, R22, RZ, 0x33, !PT ;  /* 0x00000016ff177212 */ /* 0x000fc600078e33ff */
[----:B------:R1:W-:Y:S01]  /*0480*/  STG.E.U8 desc[UR4][R2.64+0x6], R21 ;  /* 0x0000061502007986 */ /* 0x0003e2000c101104 */
[----:B------:R-:W-:-:S03]  /*0490*/  LOP3.LUT R25, RZ, R24, RZ, 0x33, !PT ;  /* 0x00000018ff197212 */ /* 0x000fc600078e33ff */
[----:B------:R1:W-:Y:S04]  /*04a0*/  STG.E.U8 desc[UR4][R2.64+0x7], R23 ;  /* 0x0000071702007986 */ /* 0x0003e8000c101104 */
[----:B------:R1:W-:Y:S01]  /*04b0*/  STG.E.U8 desc[UR4][R2.64+0x8], R25 ;  /* 0x0000081902007986 */ /* 0x0003e2000c101104 */
[----:B------:R-:W-:Y:S05]  /*04c0*/  @P1 BRA `(.L_x_1) ;  /* 0xfffffffc00201947 */ /* 0x000fea000383ffff */
.L_x_0:
[----:B0-----:R-:W-:Y:S05]  /*04d0*/  @!P0 EXIT ;  /* 0x000000000000894d */ /* 0x001fea0003800000 */
[----:B------:R-:W-:Y:S02]  /*04e0*/  ISETP.GE.U32.AND P0, PT, R20, 0x8, PT ;  /* 0x000000081400780c */ /* 0x000fe40003f06070 */
[----:B------:R-:W-:-:S04]  /*04f0*/  LOP3.LUT R22, R4, 0x7, RZ, 0xc0, !PT ;  /* 0x0000000704167812 */ /* 0x000fc800078ec0ff */
[----:B------:R-:W-:-:S07]  /*0500*/  ISETP.NE.AND P1, PT, R22, RZ, PT ;  /* 0x000000ff1600720c */ /* 0x000fce0003f25270 */
[----:B------:R-:W-:Y:S06]  /*0510*/  @!P0 BRA `(.L_x_2) ;  /* 0x0000000000748947 */ /* 0x000fec0003800000 */
[----:B------:R-:W0:Y:S01]  /*0520*/  LDCU.64 UR6, c[0x0][0x380] ;  /* 0x00007000ff0677ac */ /* 0x000e220008000a00 */
[----:B-1----:R-:W-:-:S05]  /*0530*/  IMAD.IADD R3, R0, 0x1, R5 ;  /* 0x0000000100037824 */ /* 0x002fca00078e0205 */
[----:B0-----:R-:W-:-:S04]  /*0540*/  IADD3 R2, P0, PT, R3, UR6, RZ ;  /* 0x0000000603027c10 */ /* 0x001fc8000ff1e0ff */
[----:B------:R-:W-:-:S05]  /*0550*/  LEA.HI.X.SX32 R3, R3, UR7, 0x1, P0 ;  /* 0x0000000703037c11 */ /* 0x000fca00080f0eff */
[----:B------:R-:W2:Y:S04]  /*0560*/  LDG.E.U8 R6, desc[UR4][R2.64] ;  /* 0x0000000402067981 */ /* 0x000ea8000c1e1100 */
[----:B------:R-:W3:Y:S04]  /*0570*/  LDG.E.U8 R8, desc[UR4][R2.64+0x1] ;  /* 0x0000010402087981 */ /* 0x000ee8000c1e1100 */
[----:B------:R-:W4:Y:S04]  /*0580*/  LDG.E.U8 R10, desc[UR4][R2.64+0x2] ;  /* 0x00000204020a7981 */ /* 0x000f28000c1e1100 */
[----:B------:R-:W5:Y:S04]  /*0590*/  LDG.E.U8 R12, desc[UR4][R2.64+0x3] ;  /* 0x00000304020c7981 */ /* 0x000f68000c1e1100 */
[----:B------:R-:W5:Y:S04]  /*05a0*/  LDG.E.U8 R14, desc[UR4][R2.64+0x4] ;  /* 0x00000404020e7981 */ /* 0x000f68000c1e1100 */
[----:B------:R-:W5:Y:S04]  /*05b0*/  LDG.E.U8 R16, desc[UR4][R2.64+0x5] ;  /* 0x0000050402107981 */ /* 0x000f68000c1e1100 */
[----:B------:R-:W5:Y:S04]  /*05c0*/  LDG.E.U8 R18, desc[UR4][R2.64+0x6] ;  /* 0x0000060402127981 */ /* 0x000f68000c1e1100 */
[----:B------:R-:W5:Y:S01]  /*05d0*/  LDG.E.U8 R20, desc[UR4][R2.64+0x7] ;  /* 0x0000070402147981 */ /* 0x000f62000c1e1100 */
[----:B------:R-:W-:Y:S01]  /*05e0*/  VIADD R5, R5, 0x8 ;  /* 0x0000000805057836 */ /* 0x000fe20000000000 */
[----:B--2---:R-:W-:-:S02]  /*05f0*/  LOP3.LUT R7, RZ, R6, RZ, 0x33, !PT ;  /* 0x00000006ff077212 */ /* 0x004fc400078e33ff */
        /* <DEDUP_REMOVED lines=11> */
[----:B------:R0:W-:Y:S01]  /*06b0*/  STG.E.U8 desc[UR4][R2.64+0x5], R17 ;  /* 0x0000051102007986 */ /* 0x0001e2000c101104 */
[----:B------:R-:W-:-:S03]  /*06c0*/  LOP3.LUT R21, RZ, R20, RZ, 0x33, !PT ;  /* 0x00000014ff157212 */ /* 0x000fc600078e33ff */
[----:B------:R0:W-:Y:S04]  /*06d0*/  STG.E.U8 desc[UR4][R2.64+0x6], R19 ;  /* 0x0000061302007986 */ /* 0x0001e8000c101104 */
[----:B------:R0:W-:Y:S02]  /*06e0*/  STG.E.U8 desc[UR4][R2.64+0x7], R21 ;  /* 0x0000071502007986 */ /* 0x0001e4000c101104 */
.L_x_2:
[----:B------:R-:W-:Y:S05]  /*06f0*/  @!P1 EXIT ;  /* 0x000000000000994d */ /* 0x000fea0003800000 */
[----:B------:R-:W-:Y:S02]  /*0700*/  ISETP.GE.U32.AND P0, PT, R22, 0x4, PT ;  /* 0x000000041600780c */ /* 0x000fe40003f06070 */
[----:B------:R-:W-:-:S04]  /*0710*/  LOP3.LUT R4, R4, 0x3, RZ, 0xc0, !PT ;  /* 0x0000000304047812 */ /* 0x000fc800078ec0ff */
[----:B------:R-:W-:-:S07]  /*0720*/  ISETP.NE.AND P1, PT, R4, RZ, PT ;  /* 0x000000ff0400720c */ /* 0x000fce0003f25270 */
[----:B------:R-:W-:Y:S06]  /*0730*/  @!P0 BRA `(.L_x_3) ;  /* 0x0000000000448947 */ /* 0x000fec0003800000 */
[----:B------:R-:W2:Y:S01]  /*0740*/  LDCU.64 UR6, c[0x0][0x380] ;  /* 0x00007000ff0677ac */ /* 0x000ea20008000a00 */
[----:B01----:R-:W-:-:S05]  /*0750*/  IMAD.IADD R3, R0, 0x1, R5 ;  /* 0x0000000100037824 */ /* 0x003fca00078e0205 */
[----:B--2---:R-:W-:-:S04]  /*0760*/  IADD3 R2, P0, PT, R3, UR6, RZ ;  /* 0x0000000603027c10 */ /* 0x004fc8000ff1e0ff */
[----:B------:R-:W-:-:S05]  /*0770*/  LEA.HI.X.SX32 R3, R3, UR7, 0x1, P0 ;  /* 0x0000000703037c11 */ /* 0x000fca00080f0eff */
[----:B------:R-:W2:Y:S04]  /*0780*/  LDG.E.U8 R6, desc[UR4][R2.64] ;  /* 0x0000000402067981 */ /* 0x000ea8000c1e1100 */
[----:B------:R-:W3:Y:S04]  /*0790*/  LDG.E.U8 R8, desc[UR4][R2.64+0x1] ;  /* 0x0000010402087981 */ /* 0x000ee8000c1e1100 */
[----:B------:R-:W4:Y:S04]  /*07a0*/  LDG.E.U8 R10, desc[UR4][R2.64+0x2] ;  /* 0x00000204020a7981 */ /* 0x000f28000c1e1100 */
        /* <DEDUP_REMOVED lines=8> */
[----:B------:R2:W-:Y:S04]  /*0830*/  STG.E.U8 desc[UR4][R2.64+0x2], R11 ;  /* 0x0000020b02007986 */ /* 0x0005e8000c101104 */
[----:B------:R2:W-:Y:S02]  /*0840*/  STG.E.U8 desc[UR4][R2.64+0x3], R13 ;  /* 0x0000030d02007986 */ /* 0x0005e4000c101104 */
.L_x_3:
[----:B------:R-:W-:Y:S05]  /*0850*/  @!P1 EXIT ;  /* 0x000000000000994d */ /* 0x000fea0003800000 */
[----:B------:R-:W-:Y:S01]  /*0860*/  IMAD.IADD R0, R0, 0x1, R5 ;  /* 0x0000000100007824 */ /* 0x000fe200078e0205 */
[----:B------:R-:W3:Y:S01]  /*0870*/  LDCU.64 UR6, c[0x0][0x380] ;  /* 0x00007000ff0677ac */ /* 0x000ee20008000a00 */
[----:B------:R-:W-:-:S07]  /*0880*/  IMAD.MOV R4, RZ, RZ, -R4 ;  /* 0x000000ffff047224 */ /* 0x000fce00078e0a04 */
.L_x_4:
[----:B01234-:R-:W-:-:S04]  /*0890*/  IADD3 R2, P0, PT, R0, UR6, RZ ;  /* 0x0000000600027c10 */ /* 0x01ffc8000ff1e0ff */
[----:B------:R-:W-:-:S05]  /*08a0*/  LEA.HI.X.SX32 R3, R0, UR7, 0x1, P0 ;  /* 0x0000000700037c11 */ /* 0x000fca00080f0eff */
[----:B------:R-:W2:Y:S01]  /*08b0*/  LDG.E.U8 R5, desc[UR4][R2.64] ;  /* 0x0000000402057981 */ /* 0x000ea2000c1e1100 */
[----:B------:R-:W-:Y:S02]  /*08c0*/  VIADD R4, R4, 0x1 ;  /* 0x0000000104047836 */ /* 0x000fe40000000000 */
[----:B------:R-:W-:-:S03]  /*08d0*/  VIADD R0, R0, 0x1 ;  /* 0x0000000100007836 */ /* 0x000fc60000000000 */
[----:B------:R-:W-:Y:S02]  /*08e0*/  ISETP.NE.AND P0, PT, R4, RZ, PT ;  /* 0x000000ff0400720c */ /* 0x000fe40003f05270 */
[----:B--2---:R-:W-:-:S05]  /*08f0*/  LOP3.LUT R5, RZ, R5, RZ, 0x33, !PT ;  /* 0x00000005ff057212 */ /* 0x004fca00078e33ff */
[----:B------:R4:W-:Y:S06]  /*0900*/  STG.E.U8 desc[UR4][R2.64], R5 ;  /* 0x0000000502007986 */ /* 0x0009ec000c101104 */
[----:B------:R-:W-:Y:S05]  /*0910*/  @P0 BRA `(.L_x_4) ;  /* 0xfffffffc00dc0947 */ /* 0x000fea000383ffff */
[----:B------:R-:W-:Y:S05]  /*0920*/  EXIT ;  /* 0x000000000000794d */ /* 0x000fea0003800000 */
.L_x_5:
[----:B------:R-:W-:-:S00]  /*0930*/  BRA `(.L_x_5) ;  /* 0xfffffffc00fc7947 */ /* 0x000fc0000383ffff */
[----:B------:R-:W-:-:S00]  /*0940*/  NOP ;  /* 0x0000000000007918 */ /* 0x000fc00000000000 */
        /* <DEDUP_REMOVED lines=11> */
.L_x_6:


//--------------------- .nv.shared.reserved.0     --------------------------
	.section	.nv.shared.reserved.0,"aw",@nobits
	.weak		__nv_reservedSMEM_offset_0_alias
	.size		__nv_reservedSMEM_offset_0_alias, 0, 64
	.other		__nv_reservedSMEM_offset_0_alias,@"STO_CUDA_RESERVED_SHARED STV_DEFAULT"
__nv_reservedSMEM_offset_0_alias:
	.zero		0
	.zero		64


//--------------------- .nv.constant0._Z13invert_kernelPhiii --------------------------
	.section	.nv.constant0._Z13invert_kernelPhiii,"a",@progbits
	.sectionflags	@""
	.align	4
.nv.constant0._Z13invert_kernelPhiii:
	.zero		916


//--------------------- SYMBOLS --------------------------

	.type		.nv.reservedSmem.offset0,@object
	.size		.nv.reservedSmem.offset0,0x4
